	.headerflags	@"EF_CUDA_TEXMODE_UNIFIED EF_CUDA_64BIT_ADDRESS EF_CUDA_ACCELERATORS EF_CUDA_SM90 EF_CUDA_VIRTUAL_SM(EF_CUDA_SM90)"
	.elftype	@"ET_EXEC"


//--------------------- .nv.info                  --------------------------
	.section	.nv.info,"",@"SHT_CUDA_INFO"
	.align	4


	//----- nvinfo : EIATTR_REGCOUNT
	.align		4
        /*0000*/ 	.byte	0x04, 0x2f
        /*0002*/ 	.short	(.L_1 - .L_0)
	.align		4
.L_0:
        /*0004*/ 	.word	index@(triton_poi_fused_convolution_relu_threshold_backward_2)
        /*0008*/ 	.word	0x0000000e


	//----- nvinfo : EIATTR_MIN_STACK_SIZE
	.align		4
.L_1:
        /*000c*/ 	.byte	0x04, 0x12
        /*000e*/ 	.short	(.L_3 - .L_2)
	.align		4
.L_2:
        /*0010*/ 	.word	index@(triton_poi_fused_convolution_relu_threshold_backward_2)
        /*0014*/ 	.word	0x00000000


	//----- nvinfo : EIATTR_FRAME_SIZE
	.align		4
.L_3:
        /*0018*/ 	.byte	0x04, 0x11
        /*001a*/ 	.short	(.L_5 - .L_4)
	.align		4
.L_4:
        /*001c*/ 	.word	index@(triton_poi_fused_convolution_relu_threshold_backward_2)
        /*0020*/ 	.word	0x00000000


	//----- nvinfo : EIATTR_MIN_STACK_SIZE
	.align		4
.L_5:
        /*0024*/ 	.byte	0x04, 0x12
        /*0026*/ 	.short	(.L_7 - .L_6)
	.align		4
.L_6:
        /*0028*/ 	.word	index@(triton_poi_fused_convolution_relu_threshold_backward_2)
        /*002c*/ 	.word	0x00000000
.L_7:


//--------------------- .nv.info.triton_poi_fused_convolution_relu_threshold_backward_2 --------------------------
	.section	.nv.info.triton_poi_fused_convolution_relu_threshold_backward_2,"",@"SHT_CUDA_INFO"
	.sectionflags	@""
	.align	4


	//----- nvinfo : EIATTR_CUDA_API_VERSION
	.align		4
        /*0000*/ 	.byte	0x04, 0x37
        /*0002*/ 	.short	(.L_9 - .L_8)
.L_8:
        /*0004*/ 	.word	0x0000007c


	//----- nvinfo : EIATTR_KPARAM_INFO
	.align		4
.L_9:
        /*0008*/ 	.byte	0x04, 0x17
        /*000a*/ 	.short	(.L_11 - .L_10)
.L_10:
        /*000c*/ 	.word	0x00000000
        /*0010*/ 	.short	0x0003
        /*0012*/ 	.short	0x0018
        /*0014*/ 	.byte	0x00, 0xf0, 0x11, 0x00


	//----- nvinfo : EIATTR_KPARAM_INFO
	.align		4
.L_11:
        /*0018*/ 	.byte	0x04, 0x17
        /*001a*/ 	.short	(.L_13 - .L_12)
.L_12:
        /*001c*/ 	.word	0x00000000
        /*0020*/ 	.short	0x0002
        /*0022*/ 	.short	0x0010
        /*0024*/ 	.byte	0x00, 0xf4, 0x21, 0x00


	//----- nvinfo : EIATTR_KPARAM_INFO
	.align		4
.L_13:
        /*0028*/ 	.byte	0x04, 0x17
        /*002a*/ 	.short	(.L_15 - .L_14)
.L_14:
        /*002c*/ 	.word	0x00000000
        /*0030*/ 	.short	0x0001
        /*0032*/ 	.short	0x0008
        /*0034*/ 	.byte	0x00, 0xf4, 0x21, 0x00


	//----- nvinfo : EIATTR_KPARAM_INFO
	.align		4
.L_15:
        /*0038*/ 	.byte	0x04, 0x17
        /*003a*/ 	.short	(.L_17 - .L_16)
.L_16:
        /*003c*/ 	.word	0x00000000
        /*0040*/ 	.short	0x0000
        /*0042*/ 	.short	0x0000
        /*0044*/ 	.byte	0x00, 0xf4, 0x21, 0x00


	//----- nvinfo : EIATTR_SPARSE_MMA_MASK
	.align		4
.L_17:
        /*0048*/ 	.byte	0x03, 0x50
        /*004a*/ 	.short	0x0000


	//----- nvinfo : EIATTR_MAXREG_COUNT
	.align		4
        /*004c*/ 	.byte	0x03, 0x1b
        /*004e*/ 	.short	0x00ff


	//----- nvinfo : EIATTR_EXIT_INSTR_OFFSETS
	.align		4
        /*0050*/ 	.byte	0x04, 0x1c
        /*0052*/ 	.short	(.L_19 - .L_18)


	//   ....[0]....
.L_18:
        /*0054*/ 	.word	0x00000280


	//   ....[1]....
        /*0058*/ 	.word	0x000002a0


	//----- nvinfo : EIATTR_REQNTID
	.align		4
.L_19:
        /*005c*/ 	.byte	0x04, 0x10
        /*005e*/ 	.short	(.L_21 - .L_20)
.L_20:
        /*0060*/ 	.word	0x00000020
        /*0064*/ 	.word	0x00000001
        /*0068*/ 	.word	0x00000001


	//----- nvinfo : EIATTR_CBANK_PARAM_SIZE
	.align		4
.L_21:
        /*006c*/ 	.byte	0x03, 0x19
        /*006e*/ 	.short	0x001c


	//----- nvinfo : EIATTR_PARAM_CBANK
	.align		4
        /*0070*/ 	.byte	0x04, 0x0a
        /*0072*/ 	.short	(.L_23 - .L_22)
	.align		4
.L_22:
        /*0074*/ 	.word	index@(.nv.constant0.triton_poi_fused_convolution_relu_threshold_backward_2)
        /*0078*/ 	.short	0x0210
        /*007a*/ 	.short	0x001c


	//----- nvinfo : EIATTR_SW_WAR
	.align		4
.L_23:
        /*007c*/ 	.byte	0x04, 0x36
        /*007e*/ 	.short	(.L_25 - .L_24)
.L_24:
        /*0080*/ 	.word	0x00000008
.L_25:


//--------------------- .nv.callgraph             --------------------------
	.section	.nv.callgraph,"",@"SHT_CUDA_CALLGRAPH"
	.align	4
	.sectionentsize	8
	.align		4
        /*0000*/ 	.word	0x00000000
	.align		4
        /*0004*/ 	.word	0xffffffff
	.align		4
        /*0008*/ 	.word	0x00000000
	.align		4
        /*000c*/ 	.word	0xfffffffe
	.align		4
        /*0010*/ 	.word	0x00000000
	.align		4
        /*0014*/ 	.word	0xfffffffd
	.align		4
        /*0018*/ 	.word	0x00000000
	.align		4
        /*001c*/ 	.word	0xfffffffc


//--------------------- .text.triton_poi_fused_convolution_relu_threshold_backward_2 --------------------------
	.section	.text.triton_poi_fused_convolution_relu_threshold_backward_2,"ax",@progbits
	.align	128
        .global         triton_poi_fused_convolution_relu_threshold_backward_2
        .type           triton_poi_fused_convolution_relu_threshold_backward_2,@function
        .size           triton_poi_fused_convolution_relu_threshold_backward_2,(.L_x_1 - triton_poi_fused_convolution_relu_threshold_backward_2)
        .other          triton_poi_fused_convolution_relu_threshold_backward_2,@"STO_CUDA_ENTRY STV_DEFAULT"
triton_poi_fused_convolution_relu_threshold_backward_2:
.text.triton_poi_fused_convolution_relu_threshold_backward_2:
[----:B------:R-:W0:Y:S02]  /*0000*/  LDC R1, c[0x0][0x28] ;  /* 0x00000a00ff017b82 */ /* 0x000e240000000800 */
[----:B------:R-:W1:Y:S01]  /*0010*/  S2R R0, SR_TID.X ;  /* 0x0000000000007919 */ /* 0x000e620000002100 */
[----:B------:R-:W2:Y:S01]  /*0020*/  LDC.64 R4, c[0x0][0x218] ;  /* 0x00008600ff047b82 */ /* 0x000ea20000000a00 */
[----:B------:R-:W-:Y:S01]  /*0030*/  IMAD.MOV.U32 R11, RZ, RZ, RZ ;  /* 0x000000ffff0b7224 */ /* 0x000fe200078e00ff */
[----:B------:R-:W-:Y:S01]  /*0040*/  ULDC.64 UR4, c[0x0][0x208] ;  /* 0x0000820000047ab9 */ /* 0x000fe20000000a00 */
[----:B------:R-:W3:Y:S01]  /*0050*/  S2R R7, SR_CTAID.X ;  /* 0x0000000000077919 */ /* 0x000ee20000002500 */
[----:B------:R-:W-:Y:S01]  /*0060*/  ULDC.64 UR6, c[0x0][0x220] ;  /* 0x0000880000067ab9 */ /* 0x000fe20000000a00 */
[----:B-1----:R-:W-:Y:S01]  /*0070*/  IMAD.SHL.U32 R0, R0, 0x2, RZ ;  /* 0x0000000200007824 */ /* 0x002fe200078e00ff */
[----:B---3--:R-:W-:-:S04]  /*0080*/  SHF.R.S32.HI R2, RZ, 0x19, R7 ;  /* 0x00000019ff027819 */ /* 0x008fc80000011407 */
[----:B------:R-:W-:Y:S02]  /*0090*/  LOP3.LUT R0, R0, 0x3e, RZ, 0xc0, !PT ;  /* 0x0000003e00007812 */ /* 0x000fe400078ec0ff */
[----:B------:R-:W-:-:S03]  /*00a0*/  SGXT R2, R2, 0x1 ;  /* 0x000000010202781a */ /* 0x000fc60000000200 */
[----:B------:R-:W-:-:S05]  /*00b0*/  IMAD R7, R7, 0x40, R0 ;  /* 0x0000004007077824 */ /* 0x000fca00078e0200 */
[----:B------:R-:W-:Y:S02]  /*00c0*/  LEA.HI R0, R2, R7, RZ, 0x2 ;  /* 0x0000000702007211 */ /* 0x000fe400078f10ff */
[----:B------:R-:W1:Y:S01]  /*00d0*/  LDC.64 R2, c[0x0][0x210] ;  /* 0x00008400ff027b82 */ /* 0x000e620000000a00 */
[----:B------:R-:W-:Y:S02]  /*00e0*/  ISETP.GE.AND P0, PT, R7, 0x40, PT ;  /* 0x000000400700780c */ /* 0x000fe40003f06270 */
[----:B------:R-:W-:-:S04]  /*00f0*/  SHF.R.S32.HI R0, RZ, 0x2, R0 ;  /* 0x00000002ff007819 */ /* 0x000fc80000011400 */
[----:B------:R-:W-:-:S04]  /*0100*/  LEA.HI R6, R0, R0, RZ, 0x2 ;  /* 0x0000000000067211 */ /* 0x000fc800078f10ff */
[----:B------:R-:W-:-:S05]  /*0110*/  LOP3.LUT R9, R6, 0xfffffffc, RZ, 0xc0, !PT ;  /* 0xfffffffc06097812 */ /* 0x000fca00078ec0ff */
[----:B------:R-:W-:Y:S02]  /*0120*/  IMAD.IADD R9, R0, 0x1, -R9 ;  /* 0x0000000100097824 */ /* 0x000fe400078e0a09 */
[----:B------:R-:W-:Y:S02]  /*0130*/  IMAD.MOV.U32 R0, RZ, RZ, RZ ;  /* 0x000000ffff007224 */ /* 0x000fe400078e00ff */
[----:B--2---:R-:W-:Y:S01]  /*0140*/  IMAD.WIDE R4, R9, 0x4, R4 ;  /* 0x0000000409047825 */ /* 0x004fe200078e0204 */
[----:B------:R-:W-:-:S03]  /*0150*/  CS2R R8, SRZ ;  /* 0x0000000000087805 */ /* 0x000fc6000001ff00 */
[----:B-1----:R-:W-:Y:S01]  /*0160*/  IMAD.WIDE R2, R7, 0x4, R2 ;  /* 0x0000000407027825 */ /* 0x002fe200078e0202 */
[----:B------:R-:W2:Y:S04]  /*0170*/  @!P0 LDG.E.EL R11, desc[UR4][R4.64] ;  /* 0x00000004040b8981 */ /* 0x000ea8000c2e1900 */
[----:B------:R-:W2:Y:S04]  /*0180*/  @!P0 LDG.E.64 R8, desc[UR4][R2.64] ;  /* 0x0000000402088981 */ /* 0x000ea8000c1e1b00 */
[----:B------:R-:W3:Y:S01]  /*0190*/  @!P0 LDG.E.EL R0, desc[UR4][R4.64] ;  /* 0x0000000404008981 */ /* 0x000ee2000c2e1900 */
[----:B--2---:R-:W-:Y:S01]  /*01a0*/  FSETP.GEU.AND P2, PT, R8, -R11, PT ;  /* 0x8000000b0800720b */ /* 0x004fe20003f4e000 */
[----:B------:R-:W-:Y:S01]  /*01b0*/  FADD R8, R11, R8 ;  /* 0x000000080b087221 */ /* 0x000fe20000000000 */
[----:B---3--:R-:W-:Y:S01]  /*01c0*/  FADD R6, R0, R9 ;  /* 0x0000000900067221 */ /* 0x008fe20000000000 */
[----:B------:R-:W-:-:S03]  /*01d0*/  FSETP.GEU.AND P1, PT, R9, -R0, PT ;  /* 0x800000000900720b */ /* 0x000fc60003f2e000 */
[----:B------:R-:W-:Y:S02]  /*01e0*/  FSEL R8, R8, RZ, P2 ;  /* 0x000000ff08087208 */ /* 0x000fe40001000000 */
[----:B------:R-:W-:Y:S02]  /*01f0*/  FSEL R9, R6, RZ, P1 ;  /* 0x000000ff06097208 */ /* 0x000fe40000800000 */
[----:B------:R-:W-:Y:S02]  /*0200*/  FSETP.GTU.AND P3, PT, R8, RZ, PT ;  /* 0x000000ff0800720b */ /* 0x000fe40003f6c000 */
[----:B------:R-:W-:Y:S02]  /*0210*/  FSETP.GTU.AND P2, PT, R9, RZ, PT ;  /* 0x000000ff0900720b */ /* 0x000fe40003f4c000 */
[----:B------:R-:W-:Y:S02]  /*0220*/  IADD3 R6, P1, R7, UR6, RZ ;  /* 0x0000000607067c10 */ /* 0x000fe4000ff3e0ff */
[----:B------:R-:W-:-:S02]  /*0230*/  SEL R0, RZ, 0x1, P3 ;  /* 0x00000001ff007807 */ /* 0x000fc40001800000 */
[----:B------:R-:W-:Y:S01]  /*0240*/  SEL R5, RZ, 0x100, P2 ;  /* 0x00000100ff057807 */ /* 0x000fe20001000000 */
[----:B------:R1:W-:Y:S01]  /*0250*/  @!P0 STG.E.64 desc[UR4][R2.64], R8 ;  /* 0x0000000802008986 */ /* 0x0003e2000c101b04 */
[----:B------:R-:W-:-:S03]  /*0260*/  LEA.HI.X.SX32 R7, R7, UR7, 0x1, P1 ;  /* 0x0000000707077c11 */ /* 0x000fc600088f0eff */
[----:B------:R-:W-:Y:S01]  /*0270*/  IMAD.IADD R5, R0, 0x1, R5 ;  /* 0x0000000100057824 */ /* 0x000fe200078e0205 */
[----:B------:R-:W-:Y:S06]  /*0280*/  @P0 EXIT ;  /* 0x000000000000094d */ /* 0x000fec0003800000 */
[----:B------:R-:W-:Y:S01]  /*0290*/  STG.E.U16 desc[UR4][R6.64], R5 ;  /* 0x0000000506007986 */ /* 0x000fe2000c101504 */
[----:B------:R-:W-:Y:S05]  /*02a0*/  EXIT ;  /* 0x000000000000794d */ /* 0x000fea0003800000 */
.L_x_0:
[----:B------:R-:W-:-:S00]  /*02b0*/  BRA `(.L_x_0) ;  /* 0xfffffffc00fc7947 */ /* 0x000fc0000383ffff */
[----:B------:R-:W-:-:S00]  /*02c0*/  NOP ;  /* 0x0000000000007918 */ /* 0x000fc00000000000 */
        /* <DEDUP_REMOVED lines=11> */
.L_x_1:


//--------------------- .nv.constant0.triton_poi_fused_convolution_relu_threshold_backward_2 --------------------------
	.section	.nv.constant0.triton_poi_fused_convolution_relu_threshold_backward_2,"a",@progbits
	.sectionflags	@""
	.align	4
.nv.constant0.triton_poi_fused_convolution_relu_threshold_backward_2:
	.zero		556
